//
// Generated by NVIDIA NVVM Compiler
//
// Compiler Build ID: CL-36424714
// Cuda compilation tools, release 13.0, V13.0.88
// Based on NVVM 20.0.0
//

.version 9.0
.target sm_100
.address_size 64

	// .globl	_Z30cudaAddFirstArrayToSecondArrayPfS_i

.visible .entry _Z30cudaAddFirstArrayToSecondArrayPfS_i(
	.param .u64 .ptr .align 1 _Z30cudaAddFirstArrayToSecondArrayPfS_i_param_0,
	.param .u64 .ptr .align 1 _Z30cudaAddFirstArrayToSecondArrayPfS_i_param_1,
	.param .u32 _Z30cudaAddFirstArrayToSecondArrayPfS_i_param_2
)
{
	.reg .pred 	%p<2>;
	.reg .b32 	%r<9>;
	.reg .b32 	%f<4>;
	.reg .b64 	%rd<8>;

	ld.param.u64 	%rd1, [_Z30cudaAddFirstArrayToSecondArrayPfS_i_param_0];
	ld.param.u64 	%rd2, [_Z30cudaAddFirstArrayToSecondArrayPfS_i_param_1];
	ld.param.u32 	%r2, [_Z30cudaAddFirstArrayToSecondArrayPfS_i_param_2];
	mov.u32 	%r3, %ctaid.x;
	mov.u32 	%r4, %ctaid.y;
	mov.u32 	%r5, %nctaid.x;
	mad.lo.s32 	%r6, %r4, %r5, %r3;
	mov.u32 	%r7, %ntid.x;
	mov.u32 	%r8, %tid.x;
	mad.lo.s32 	%r1, %r6, %r7, %r8;
	setp.ge.s32 	%p1, %r1, %r2;
	@%p1 bra 	$L__BB0_2;
	cvta.to.global.u64 	%rd3, %rd1;
	cvta.to.global.u64 	%rd4, %rd2;
	mul.wide.s32 	%rd5, %r1, 4;
	add.s64 	%rd6, %rd3, %rd5;
	ld.global.f32 	%f1, [%rd6];
	add.s64 	%rd7, %rd4, %rd5;
	ld.global.f32 	%f2, [%rd7];
	add.f32 	%f3, %f1, %f2;
	st.global.f32 	[%rd7], %f3;
$L__BB0_2:
	ret;

}


// ===== COMPILED SASS (sm_100) =====

	.target	sm_100

	.elftype	@"ET_EXEC"


//--------------------- .note.nv.tkinfo           --------------------------
	.section	.note.nv.tkinfo,"",@"SHT_NOTE"
	.sectionflags	@"SHF_NOTE_NV_TKINFO"
	.tkinfo
        /*0018*/ 	.word	0x00000002
        /*0030*/ 	.string	""
        /*0030*/ 	.string	"ptxas"
        /*0030*/ 	.string	"Cuda compilation tools, release 13.0, V13.0.88"
        /*0030*/ 	.string	"Build cuda_13.0.r13.0/compiler.36424714_0"
        /*0030*/ 	.string	"-arch sm_100 -m 64 "



//--------------------- .note.nv.cuinfo           --------------------------
	.section	.note.nv.cuinfo,"",@"SHT_NOTE"
	.sectionflags	@"SHF_NOTE_NV_CUINFO"
        /*0018*/ 	.short	0x0002
        /*001a*/ 	.short	0x0064
        /*001c*/ 	.short	0x0082
	.zero		2


//--------------------- .nv.info                  --------------------------
	.section	.nv.info,"",@"SHT_CUDA_INFO"
	.align	4


	//----- nvinfo : EIATTR_REGCOUNT
	.align		4
        /*0000*/ 	.byte	0x04, 0x2f
        /*0002*/ 	.short	(.L_1 - .L_0)
	.align		4
.L_0:
        /*0004*/ 	.word	index@(_Z30cudaAddFirstArrayToSecondArrayPfS_i)
        /*0008*/ 	.word	0x0000000a


	//----- nvinfo : EIATTR_FRAME_SIZE
	.align		4
.L_1:
        /*000c*/ 	.byte	0x04, 0x11
        /*000e*/ 	.short	(.L_3 - .L_2)
	.align		4
.L_2:
        /*0010*/ 	.word	index@(_Z30cudaAddFirstArrayToSecondArrayPfS_i)
        /*0014*/ 	.word	0x00000000


	//----- nvinfo : EIATTR_MIN_STACK_SIZE
	.align		4
.L_3:
        /*0018*/ 	.byte	0x04, 0x12
        /*001a*/ 	.short	(.L_5 - .L_4)
	.align		4
.L_4:
        /*001c*/ 	.word	index@(_Z30cudaAddFirstArrayToSecondArrayPfS_i)
        /*0020*/ 	.word	0x00000000
.L_5:


//--------------------- .nv.compat                --------------------------
	.section	.nv.compat,"",@"SHT_CUDA_COMPAT_INFO"
	.align	4
        /*0000*/ 	.byte	0x02, 0x09, 0x00, 0x00, 0x02, 0x02, 0x01, 0x00, 0x02, 0x05, 0x05, 0x00, 0x03, 0x07, 0x01, 0x01
        /*0010*/ 	.byte	0x02, 0x03, 0x00, 0x00, 0x02, 0x06, 0x01, 0x00, 0x04, 0x0b, 0x08, 0x00, 0x09, 0x00, 0x00, 0x00
        /*0020*/ 	.byte	0x00, 0x00, 0x00, 0x00


//--------------------- .nv.info._Z30cudaAddFirstArrayToSecondArrayPfS_i --------------------------
	.section	.nv.info._Z30cudaAddFirstArrayToSecondArrayPfS_i,"",@"SHT_CUDA_INFO"
	.sectionflags	@""
	.align	4


	//----- nvinfo : EIATTR_CUDA_API_VERSION
	.align		4
        /*0000*/ 	.byte	0x04, 0x37
        /*0002*/ 	.short	(.L_7 - .L_6)
.L_6:
        /*0004*/ 	.word	0x00000082


	//----- nvinfo : EIATTR_KPARAM_INFO
	.align		4
.L_7:
        /*0008*/ 	.byte	0x04, 0x17
        /*000a*/ 	.short	(.L_9 - .L_8)
.L_8:
        /*000c*/ 	.word	0x00000000
        /*0010*/ 	.short	0x0002
        /*0012*/ 	.short	0x0010
        /*0014*/ 	.byte	0x00, 0xf0, 0x11, 0x00


	//----- nvinfo : EIATTR_KPARAM_INFO
	.align		4
.L_9:
        /*0018*/ 	.byte	0x04, 0x17
        /*001a*/ 	.short	(.L_11 - .L_10)
.L_10:
        /*001c*/ 	.word	0x00000000
        /*0020*/ 	.short	0x0001
        /*0022*/ 	.short	0x0008
        /*0024*/ 	.byte	0x00, 0xf5, 0x21, 0x00


	//----- nvinfo : EIATTR_KPARAM_INFO
	.align		4
.L_11:
        /*0028*/ 	.byte	0x04, 0x17
        /*002a*/ 	.short	(.L_13 - .L_12)
.L_12:
        /*002c*/ 	.word	0x00000000
        /*0030*/ 	.short	0x0000
        /*0032*/ 	.short	0x0000
        /*0034*/ 	.byte	0x00, 0xf5, 0x21, 0x00


	//----- nvinfo : EIATTR_SPARSE_MMA_MASK
	.align		4
.L_13:
        /*0038*/ 	.byte	0x03, 0x50
        /*003a*/ 	.short	0x0000


	//----- nvinfo : EIATTR_MAXREG_COUNT
	.align		4
        /*003c*/ 	.byte	0x03, 0x1b
        /*003e*/ 	.short	0x00ff


	//----- nvinfo : EIATTR_MERCURY_ISA_VERSION
	.align		4
        /*0040*/ 	.byte	0x03, 0x5f
        /*0042*/ 	.short	0x0101


	//----- nvinfo : EIATTR_VRC_CTA_INIT_COUNT
	.align		4
        /*0044*/ 	.byte	0x02, 0x4a
	.zero		1
	.zero		1


	//----- nvinfo : EIATTR_EXIT_INSTR_OFFSETS
	.align		4
        /*0048*/ 	.byte	0x04, 0x1c
        /*004a*/ 	.short	(.L_15 - .L_14)


	//   ....[0]....
.L_14:
        /*004c*/ 	.word	0x000000a0


	//   ....[1]....
        /*0050*/ 	.word	0x00000140


	//----- nvinfo : EIATTR_CBANK_PARAM_SIZE
	.align		4
.L_15:
        /*0054*/ 	.byte	0x03, 0x19
        /*0056*/ 	.short	0x0014


	//----- nvinfo : EIATTR_PARAM_CBANK
	.align		4
        /*0058*/ 	.byte	0x04, 0x0a
        /*005a*/ 	.short	(.L_17 - .L_16)
	.align		4
.L_16:
        /*005c*/ 	.word	index@(.nv.constant0._Z30cudaAddFirstArrayToSecondArrayPfS_i)
        /*0060*/ 	.short	0x0380
        /*0062*/ 	.short	0x0014


	//----- nvinfo : EIATTR_SW_WAR
	.align		4
.L_17:
        /*0064*/ 	.byte	0x04, 0x36
        /*0066*/ 	.short	(.L_19 - .L_18)
.L_18:
        /*0068*/ 	.word	0x00000008
.L_19:


//--------------------- .nv.callgraph             --------------------------
	.section	.nv.callgraph,"",@"SHT_CUDA_CALLGRAPH"
	.align	4
	.sectionentsize	8
	.align		4
        /*0000*/ 	.word	0x00000000
	.align		4
        /*0004*/ 	.word	0xffffffff
	.align		4
        /*0008*/ 	.word	0x00000000
	.align		4
        /*000c*/ 	.word	0xfffffffe
	.align		4
        /*0010*/ 	.word	0x00000000
	.align		4
        /*0014*/ 	.word	0xfffffffd
	.align		4
        /*0018*/ 	.word	0x00000000
	.align		4
        /*001c*/ 	.word	0xfffffffc


//--------------------- .text._Z30cudaAddFirstArrayToSecondArrayPfS_i --------------------------
	.section	.text._Z30cudaAddFirstArrayToSecondArrayPfS_i,"ax",@progbits
	.align	128
        .global         _Z30cudaAddFirstArrayToSecondArrayPfS_i
        .type           _Z30cudaAddFirstArrayToSecondArrayPfS_i,@function
        .size           _Z30cudaAddFirstArrayToSecondArrayPfS_i,(.L_x_1 - _Z30cudaAddFirstArrayToSecondArrayPfS_i)
        .other          _Z30cudaAddFirstArrayToSecondArrayPfS_i,@"STO_CUDA_ENTRY STV_DEFAULT"
_Z30cudaAddFirstArrayToSecondArrayPfS_i:
.text._Z30cudaAddFirstArrayToSecondArrayPfS_i:
[----:B------:R-:W-:Y:S01]  /*0000*/  LDC R1, c[0x0][0x37c] ;  /* 0x0000df00ff017b82 */ /* 0x000fe20000000800 */
[----:B------:R-:W0:Y:S07]  /*0010*/  S2R R0, SR_TID.X ;  /* 0x0000000000007919 */ /* 0x000e2e0000002100 */
[----:B------:R-:W-:Y:S01]  /*0020*/  S2UR UR4, SR_CTAID.X ;  /* 0x00000000000479c3 */ /* 0x000fe20000002500 */
[----:B------:R-:W1:Y:S01]  /*0030*/  LDCU UR6, c[0x0][0x370] ;  /* 0x00006e00ff0677ac */ /* 0x000e620008000800 */
[----:B------:R-:W2:Y:S06]  /*0040*/  LDCU UR7, c[0x0][0x390] ;  /* 0x00007200ff0777ac */ /* 0x000eac0008000800 */
[----:B------:R-:W1:Y:S08]  /*0050*/  S2UR UR5, SR_CTAID.Y ;  /* 0x00000000000579c3 */ /* 0x000e700000002600 */
[----:B------:R-:W0:Y:S01]  /*0060*/  LDC R7, c[0x0][0x360] ;  /* 0x0000d800ff077b82 */ /* 0x000e220000000800 */
[----:B-1----:R-:W-:-:S06]  /*0070*/  UIMAD UR4, UR5, UR6, UR4 ;  /* 0x00000006050472a4 */ /* 0x002fcc000f8e0204 */
[----:B0-----:R-:W-:-:S05]  /*0080*/  IMAD R7, R7, UR4, R0 ;  /* 0x0000000407077c24 */ /* 0x001fca000f8e0200 */
[----:B--2---:R-:W-:-:S13]  /*0090*/  ISETP.GE.AND P0, PT, R7, UR7, PT ;  /* 0x0000000707007c0c */ /* 0x004fda000bf06270 */
[----:B------:R-:W-:Y:S05]  /*00a0*/  @P0 EXIT ;  /* 0x000000000000094d */ /* 0x000fea0003800000 */
[----:B------:R-:W0:Y:S01]  /*00b0*/  LDC.64 R2, c[0x0][0x380] ;  /* 0x0000e000ff027b82 */ /* 0x000e220000000a00 */
[----:B------:R-:W1:Y:S07]  /*00c0*/  LDCU.64 UR4, c[0x0][0x358] ;  /* 0x00006b00ff0477ac */ /* 0x000e6e0008000a00 */
[----:B------:R-:W2:Y:S01]  /*00d0*/  LDC.64 R4, c[0x0][0x388] ;  /* 0x0000e200ff047b82 */ /* 0x000ea20000000a00 */
[----:B0-----:R-:W-:-:S06]  /*00e0*/  IMAD.WIDE R2, R7, 0x4, R2 ;  /* 0x0000000407027825 */ /* 0x001fcc00078e0202 */
[----:B-1----:R-:W3:Y:S01]  /*00f0*/  LDG.E R2, desc[UR4][R2.64] ;  /* 0x0000000402027981 */ /* 0x002ee2000c1e1900 */
[----:B--2---:R-:W-:-:S05]  /*0100*/  IMAD.WIDE R4, R7, 0x4, R4 ;  /* 0x0000000407047825 */ /* 0x004fca00078e0204 */
[----:B------:R-:W3:Y:S02]  /*0110*/  LDG.E R7, desc[UR4][R4.64] ;  /* 0x0000000404077981 */ /* 0x000ee4000c1e1900 */
[----:B---3--:R-:W-:-:S05]  /*0120*/  FADD R7, R2, R7 ;  /* 0x0000000702077221 */ /* 0x008fca0000000000 */
[----:B------:R-:W-:Y:S01]  /*0130*/  STG.E desc[UR4][R4.64], R7 ;  /* 0x0000000704007986 */ /* 0x000fe2000c101904 */
[----:B------:R-:W-:Y:S05]  /*0140*/  EXIT ;  /* 0x000000000000794d */ /* 0x000fea0003800000 */
.L_x_0:
[----:B------:R-:W-:-:S00]  /*0150*/  BRA `(.L_x_0) ;  /* 0xfffffffc00fc7947 */ /* 0x000fc0000383ffff */
[----:B------:R-:W-:-:S00]  /*0160*/  NOP ;  /* 0x0000000000007918 */ /* 0x000fc00000000000 */
        /* <DEDUP_REMOVED lines=9> */
.L_x_1:


//--------------------- .nv.shared.reserved.0     --------------------------
	.section	.nv.shared.reserved.0,"aw",@nobits
	.weak		__nv_reservedSMEM_offset_0_alias
	.size		__nv_reservedSMEM_offset_0_alias, 0, 64
	.other		__nv_reservedSMEM_offset_0_alias,@"STO_CUDA_RESERVED_SHARED STV_DEFAULT"
__nv_reservedSMEM_offset_0_alias:
	.zero		0
	.zero		64


//--------------------- .nv.constant0._Z30cudaAddFirstArrayToSecondArrayPfS_i --------------------------
	.section	.nv.constant0._Z30cudaAddFirstArrayToSecondArrayPfS_i,"a",@progbits
	.sectionflags	@""
	.align	4
.nv.constant0._Z30cudaAddFirstArrayToSecondArrayPfS_i:
	.zero		916


//--------------------- SYMBOLS --------------------------

	.type		.nv.reservedSmem.offset0,@object
	.size		.nv.reservedSmem.offset0,0x4
